	.headerflags	@"EF_CUDA_TEXMODE_UNIFIED EF_CUDA_64BIT_ADDRESS EF_CUDA_ACCELERATORS EF_CUDA_SM90 EF_CUDA_VIRTUAL_SM(EF_CUDA_SM90)"
	.elftype	@"ET_EXEC"


//--------------------- .nv.info                  --------------------------
	.section	.nv.info,"",@"SHT_CUDA_INFO"
	.align	4


	//----- nvinfo : EIATTR_REGCOUNT
	.align		4
        /*0000*/ 	.byte	0x04, 0x2f
        /*0002*/ 	.short	(.L_3 - .L_2)
	.align		4
.L_2:
        /*0004*/ 	.word	index@(triton_poi_fused__native_batch_norm_legit_no_training_relu_17)
        /*0008*/ 	.word	0x00000010


	//----- nvinfo : EIATTR_MIN_STACK_SIZE
	.align		4
.L_3:
        /*000c*/ 	.byte	0x04, 0x12
        /*000e*/ 	.short	(.L_5 - .L_4)
	.align		4
.L_4:
        /*0010*/ 	.word	index@(triton_poi_fused__native_batch_norm_legit_no_training_relu_17)
        /*0014*/ 	.word	0x00000000


	//----- nvinfo : EIATTR_FRAME_SIZE
	.align		4
.L_5:
        /*0018*/ 	.byte	0x04, 0x11
        /*001a*/ 	.short	(.L_7 - .L_6)
	.align		4
.L_6:
        /*001c*/ 	.word	index@(triton_poi_fused__native_batch_norm_legit_no_training_relu_17)
        /*0020*/ 	.word	0x00000000


	//----- nvinfo : EIATTR_MIN_STACK_SIZE
	.align		4
.L_7:
        /*0024*/ 	.byte	0x04, 0x12
        /*0026*/ 	.short	(.L_9 - .L_8)
	.align		4
.L_8:
        /*0028*/ 	.word	index@(triton_poi_fused__native_batch_norm_legit_no_training_relu_17)
        /*002c*/ 	.word	0x00000000
.L_9:


//--------------------- .nv.info.triton_poi_fused__native_batch_norm_legit_no_training_relu_17 --------------------------
	.section	.nv.info.triton_poi_fused__native_batch_norm_legit_no_training_relu_17,"",@"SHT_CUDA_INFO"
	.sectionflags	@""
	.align	4


	//----- nvinfo : EIATTR_CUDA_API_VERSION
	.align		4
        /*0000*/ 	.byte	0x04, 0x37
        /*0002*/ 	.short	(.L_11 - .L_10)
.L_10:
        /*0004*/ 	.word	0x0000007c


	//----- nvinfo : EIATTR_KPARAM_INFO
	.align		4
.L_11:
        /*0008*/ 	.byte	0x04, 0x17
        /*000a*/ 	.short	(.L_13 - .L_12)
.L_12:
        /*000c*/ 	.word	0x00000000
        /*0010*/ 	.short	0x0006
        /*0012*/ 	.short	0x0030
        /*0014*/ 	.byte	0x00, 0xf0, 0x11, 0x00


	//----- nvinfo : EIATTR_KPARAM_INFO
	.align		4
.L_13:
        /*0018*/ 	.byte	0x04, 0x17
        /*001a*/ 	.short	(.L_15 - .L_14)
.L_14:
        /*001c*/ 	.word	0x00000000
        /*0020*/ 	.short	0x0005
        /*0022*/ 	.short	0x0028
        /*0024*/ 	.byte	0x00, 0xf4, 0x21, 0x00


	//----- nvinfo : EIATTR_KPARAM_INFO
	.align		4
.L_15:
        /*0028*/ 	.byte	0x04, 0x17
        /*002a*/ 	.short	(.L_17 - .L_16)
.L_16:
        /*002c*/ 	.word	0x00000000
        /*0030*/ 	.short	0x0004
        /*0032*/ 	.short	0x0020
        /*0034*/ 	.byte	0x00, 0xf4, 0x21, 0x00


	//----- nvinfo : EIATTR_KPARAM_INFO
	.align		4
.L_17:
        /*0038*/ 	.byte	0x04, 0x17
        /*003a*/ 	.short	(.L_19 - .L_18)
.L_18:
        /*003c*/ 	.word	0x00000000
        /*0040*/ 	.short	0x0003
        /*0042*/ 	.short	0x0018
        /*0044*/ 	.byte	0x00, 0xf4, 0x21, 0x00


	//----- nvinfo : EIATTR_KPARAM_INFO
	.align		4
.L_19:
        /*0048*/ 	.byte	0x04, 0x17
        /*004a*/ 	.short	(.L_21 - .L_20)
.L_20:
        /*004c*/ 	.word	0x00000000
        /*0050*/ 	.short	0x0002
        /*0052*/ 	.short	0x0010
        /*0054*/ 	.byte	0x00, 0xf4, 0x21, 0x00


	//----- nvinfo : EIATTR_KPARAM_INFO
	.align		4
.L_21:
        /*0058*/ 	.byte	0x04, 0x17
        /*005a*/ 	.short	(.L_23 - .L_22)
.L_22:
        /*005c*/ 	.word	0x00000000
        /*0060*/ 	.short	0x0001
        /*0062*/ 	.short	0x0008
        /*0064*/ 	.byte	0x00, 0xf4, 0x21, 0x00


	//----- nvinfo : EIATTR_KPARAM_INFO
	.align		4
.L_23:
        /*0068*/ 	.byte	0x04, 0x17
        /*006a*/ 	.short	(.L_25 - .L_24)
.L_24:
        /*006c*/ 	.word	0x00000000
        /*0070*/ 	.short	0x0000
        /*0072*/ 	.short	0x0000
        /*0074*/ 	.byte	0x00, 0xf4, 0x21, 0x00


	//----- nvinfo : EIATTR_SPARSE_MMA_MASK
	.align		4
.L_25:
        /*0078*/ 	.byte	0x03, 0x50
        /*007a*/ 	.short	0x0000


	//----- nvinfo : EIATTR_MAXREG_COUNT
	.align		4
        /*007c*/ 	.byte	0x03, 0x1b
        /*007e*/ 	.short	0x00ff


	//----- nvinfo : EIATTR_EXIT_INSTR_OFFSETS
	.align		4
        /*0080*/ 	.byte	0x04, 0x1c
        /*0082*/ 	.short	(.L_27 - .L_26)


	//   ....[0]....
.L_26:
        /*0084*/ 	.word	0x00000300


	//----- nvinfo : EIATTR_REQNTID
	.align		4
.L_27:
        /*0088*/ 	.byte	0x04, 0x10
        /*008a*/ 	.short	(.L_29 - .L_28)
.L_28:
        /*008c*/ 	.word	0x00000080
        /*0090*/ 	.word	0x00000001
        /*0094*/ 	.word	0x00000001


	//----- nvinfo : EIATTR_CBANK_PARAM_SIZE
	.align		4
.L_29:
        /*0098*/ 	.byte	0x03, 0x19
        /*009a*/ 	.short	0x0034


	//----- nvinfo : EIATTR_PARAM_CBANK
	.align		4
        /*009c*/ 	.byte	0x04, 0x0a
        /*009e*/ 	.short	(.L_31 - .L_30)
	.align		4
.L_30:
        /*00a0*/ 	.word	index@(.nv.constant0.triton_poi_fused__native_batch_norm_legit_no_training_relu_17)
        /*00a4*/ 	.short	0x0210
        /*00a6*/ 	.short	0x0034


	//----- nvinfo : EIATTR_SW_WAR
	.align		4
.L_31:
        /*00a8*/ 	.byte	0x04, 0x36
        /*00aa*/ 	.short	(.L_33 - .L_32)
.L_32:
        /*00ac*/ 	.word	0x00000008
.L_33:


//--------------------- .nv.callgraph             --------------------------
	.section	.nv.callgraph,"",@"SHT_CUDA_CALLGRAPH"
	.align	4
	.sectionentsize	8
	.align		4
        /*0000*/ 	.word	0x00000000
	.align		4
        /*0004*/ 	.word	0xffffffff
	.align		4
        /*0008*/ 	.word	0x00000000
	.align		4
        /*000c*/ 	.word	0xfffffffe
	.align		4
        /*0010*/ 	.word	0x00000000
	.align		4
        /*0014*/ 	.word	0xfffffffd
	.align		4
        /*0018*/ 	.word	0x00000000
	.align		4
        /*001c*/ 	.word	0xfffffffc


//--------------------- .nv.constant4             --------------------------
	.section	.nv.constant4,"a",@progbits
	.align	8
	.align		8
.nv.constant4:
        /*0000*/ 	.dword	_$_str
	.align		8
        /*0008*/ 	.dword	_$_str_$_2


//--------------------- .text.triton_poi_fused__native_batch_norm_legit_no_training_relu_17 --------------------------
	.section	.text.triton_poi_fused__native_batch_norm_legit_no_training_relu_17,"ax",@progbits
	.align	128
        .global         triton_poi_fused__native_batch_norm_legit_no_training_relu_17
        .type           triton_poi_fused__native_batch_norm_legit_no_training_relu_17,@function
        .size           triton_poi_fused__native_batch_norm_legit_no_training_relu_17,(.L_x_1 - triton_poi_fused__native_batch_norm_legit_no_training_relu_17)
        .other          triton_poi_fused__native_batch_norm_legit_no_training_relu_17,@"STO_CUDA_ENTRY STV_DEFAULT"
triton_poi_fused__native_batch_norm_legit_no_training_relu_17:
.text.triton_poi_fused__native_batch_norm_legit_no_training_relu_17:
[----:B------:R-:W-:Y:S01]  /*0000*/  LDC R1, c[0x0][0x28] ;  /* 0x00000a00ff017b82 */ /* 0x000fe20000000800 */
[----:B------:R-:W1:Y:S07]  /*0010*/  S2R R0, SR_TID.X ;  /* 0x0000000000007919 */ /* 0x000e6e0000002100 */
[----:B------:R-:W2:Y:S01]  /*0020*/  LDC.64 R6, c[0x0][0x220] ;  /* 0x00008800ff067b82 */ /* 0x000ea20000000a00 */
[----:B------:R-:W-:Y:S01]  /*0030*/  ULDC.64 UR4, c[0x0][0x208] ;  /* 0x0000820000047ab9 */ /* 0x000fe20000000a00 */
[----:B------:R-:W3:Y:S06]  /*0040*/  S2R R3, SR_CTAID.X ;  /* 0x0000000000037919 */ /* 0x000eec0000002500 */
[----:B------:R-:W4:Y:S08]  /*0050*/  LDC.64 R8, c[0x0][0x228] ;  /* 0x00008a00ff087b82 */ /* 0x000f300000000a00 */
[----:B------:R-:W5:Y:S01]  /*0060*/  LDC.64 R10, c[0x0][0x230] ;  /* 0x00008c00ff0a7b82 */ /* 0x000f620000000a00 */
[----:B-1----:R-:W-:-:S02]  /*0070*/  LOP3.LUT R0, R0, 0x7f, RZ, 0xc0, !PT ;  /* 0x0000007f00007812 */ /* 0x002fc400078ec0ff */
[----:B---3--:R-:W-:Y:S02]  /*0080*/  SHF.R.S32.HI R2, RZ, 0x18, R3 ;  /* 0x00000018ff027819 */ /* 0x008fe40000011403 */
[----:B------:R-:W-:Y:S02]  /*0090*/  LEA R0, R3, R0, 0x7 ;  /* 0x0000000003007211 */ /* 0x000fe400078e38ff */
[----:B------:R-:W-:-:S04]  /*00a0*/  SGXT R3, R2, 0x1 ;  /* 0x000000010203781a */ /* 0x000fc80000000200 */
[----:B------:R-:W-:-:S04]  /*00b0*/  LEA.HI R3, R3, R0, RZ, 0x4 ;  /* 0x0000000003037211 */ /* 0x000fc800078f20ff */
[----:B------:R-:W-:-:S05]  /*00c0*/  SHF.R.S32.HI R3, RZ, 0x4, R3 ;  /* 0x00000004ff037819 */ /* 0x000fca0000011403 */
[----:B------:R-:W-:-:S05]  /*00d0*/  IMAD.HI R2, R3, 0x2aaaaaab, RZ ;  /* 0x2aaaaaab03027827 */ /* 0x000fca00078e02ff */
[----:B------:R-:W-:-:S04]  /*00e0*/  SHF.R.U32.HI R5, RZ, 0x1f, R2 ;  /* 0x0000001fff057819 */ /* 0x000fc80000011602 */
[----:B------:R-:W-:Y:S02]  /*00f0*/  LEA.HI R2, R2, R5, RZ, 0x1a ;  /* 0x0000000502027211 */ /* 0x000fe400078fd0ff */
[----:B------:R-:W1:Y:S03]  /*0100*/  LDC.64 R4, c[0x0][0x218] ;  /* 0x00008600ff047b82 */ /* 0x000e660000000a00 */
[----:B------:R-:W-:-:S04]  /*0110*/  IMAD R13, R2, -0x180, R3 ;  /* 0xfffffe80020d7824 */ /* 0x000fc800078e0203 */
[C---:B--2---:R-:W-:Y:S01]  /*0120*/  IMAD.WIDE R6, R13.reuse, 0x4, R6 ;  /* 0x000000040d067825 */ /* 0x044fe200078e0206 */
[----:B------:R-:W2:Y:S05]  /*0130*/  LDC.64 R2, c[0x0][0x210] ;  /* 0x00008400ff027b82 */ /* 0x000eaa0000000a00 */
[----:B------:R-:W3:Y:S01]  /*0140*/  LDG.E.EL R6, desc[UR4][R6.64] ;  /* 0x0000000406067981 */ /* 0x000ee2000c2e1900 */
[----:B----4-:R-:W-:-:S04]  /*0150*/  IMAD.WIDE R8, R13, 0x4, R8 ;  /* 0x000000040d087825 */ /* 0x010fc800078e0208 */
[C---:B-----5:R-:W-:Y:S02]  /*0160*/  IMAD.WIDE R10, R13.reuse, 0x4, R10 ;  /* 0x000000040d0a7825 */ /* 0x060fe400078e020a */
[----:B------:R-:W4:Y:S02]  /*0170*/  LDG.E.EL R8, desc[UR4][R8.64] ;  /* 0x0000000408087981 */ /* 0x000f24000c2e1900 */
[----:B-1----:R-:W-:Y:S02]  /*0180*/  IMAD.WIDE R4, R13, 0x4, R4 ;  /* 0x000000040d047825 */ /* 0x002fe400078e0204 */
[----:B------:R-:W4:Y:S04]  /*0190*/  LDG.E.EL R11, desc[UR4][R10.64] ;  /* 0x000000040a0b7981 */ /* 0x000f28000c2e1900 */
[----:B------:R1:W5:Y:S01]  /*01a0*/  LDG.E.EL R5, desc[UR4][R4.64] ;  /* 0x0000000404057981 */ /* 0x000362000c2e1900 */
[----:B--2---:R-:W-:-:S05]  /*01b0*/  IMAD.WIDE R2, R0, 0x4, R2 ;  /* 0x0000000400027825 */ /* 0x004fca00078e0202 */
[----:B------:R2:W5:Y:S01]  /*01c0*/  LDG.E R12, desc[UR4][R2.64] ;  /* 0x00000004020c7981 */ /* 0x000562000c1e1900 */
[----:B-1----:R-:W-:Y:S01]  /*01d0*/  HFMA2.MMA R4, -RZ, RZ, 1.625, 0 ;  /* 0x3e800000ff047435 */ /* 0x002fe200000001ff */
[----:B--2---:R-:W1:Y:S02]  /*01e0*/  LDC.64 R2, c[0x0][0x238] ;  /* 0x00008e00ff027b82 */ /* 0x004e640000000a00 */
[----:B-1----:R-:W-:-:S04]  /*01f0*/  IMAD.WIDE R2, R0, 0x4, R2 ;  /* 0x0000000400027825 */ /* 0x002fc800078e0202 */
[----:B---3--:R-:W-:-:S04]  /*0200*/  FADD R6, R6, 0.0010000000474974513054 ;  /* 0x3a83126f06067421 */ /* 0x008fc80000000000 */
[----:B------:R-:W1:Y:S02]  /*0210*/  MUFU.SQRT R7, R6 ;  /* 0x0000000600077308 */ /* 0x000e640000002000 */
[C---:B-1----:R-:W-:Y:S02]  /*0220*/  FSETP.GT.AND P0, PT, R7.reuse, 8.50705917302346158658e+37, PT ;  /* 0x7e8000000700780b */ /* 0x042fe40003f04000 */
[----:B------:R-:W-:-:S11]  /*0230*/  FSETP.GEU.AND P1, PT, R7, 1.175494350822287508e-38, PT ;  /* 0x008000000700780b */ /* 0x000fd60003f2e000 */
[----:B------:R-:W-:-:S04]  /*0240*/  @P0 FMUL R7, R7, 0.25 ;  /* 0x3e80000007070820 */ /* 0x000fc80000400000 */
[----:B------:R-:W-:-:S06]  /*0250*/  @!P1 FMUL R7, R7, 16777216 ;  /* 0x4b80000007079820 */ /* 0x000fcc0000400000 */
[----:B------:R-:W1:Y:S01]  /*0260*/  MUFU.RCP R7, R7 ;  /* 0x0000000700077308 */ /* 0x000e620000001000 */
[----:B------:R-:W-:Y:S01]  /*0270*/  FSEL R4, R4, 1, P0 ;  /* 0x3f80000004047808 */ /* 0x000fe20000000000 */
[----:B-----5:R-:W-:-:S04]  /*0280*/  FADD R5, R12, -R5 ;  /* 0x800000050c057221 */ /* 0x020fc80000000000 */
[----:B------:R-:W-:-:S04]  /*0290*/  @!P1 FMUL R4, R4, 16777216 ;  /* 0x4b80000004049820 */ /* 0x000fc80000400000 */
[----:B-1----:R-:W-:-:S04]  /*02a0*/  FMUL R4, R7, R4 ;  /* 0x0000000407047220 */ /* 0x002fc80000400000 */
[----:B------:R-:W-:-:S04]  /*02b0*/  FMUL R4, R5, R4 ;  /* 0x0000000405047220 */ /* 0x000fc80000400000 */
[----:B----4-:R-:W-:-:S05]  /*02c0*/  FFMA R4, R8, R4, R11 ;  /* 0x0000000408047223 */ /* 0x010fca000000000b */
[----:B------:R-:W-:-:S04]  /*02d0*/  FSETP.GEU.AND P0, PT, R4, RZ, PT ;  /* 0x000000ff0400720b */ /* 0x000fc80003f0e000 */
[----:B------:R-:W-:-:S05]  /*02e0*/  FSEL R5, R4, RZ, P0 ;  /* 0x000000ff04057208 */ /* 0x000fca0000000000 */
[----:B------:R-:W-:Y:S01]  /*02f0*/  STG.E desc[UR4][R2.64], R5 ;  /* 0x0000000502007986 */ /* 0x000fe2000c101904 */
[----:B------:R-:W-:Y:S05]  /*0300*/  EXIT ;  /* 0x000000000000794d */ /* 0x000fea0003800000 */
.L_x_0:
[----:B------:R-:W-:-:S00]  /*0310*/  BRA `(.L_x_0) ;  /* 0xfffffffc00fc7947 */ /* 0x000fc0000383ffff */
[----:B------:R-:W-:-:S00]  /*0320*/  NOP ;  /* 0x0000000000007918 */ /* 0x000fc00000000000 */
        /* <DEDUP_REMOVED lines=13> */
.L_x_1:


//--------------------- .nv.global.init           --------------------------
	.section	.nv.global.init,"aw",@progbits
.nv.global.init:
	.type		_$_str,@object
	.size		_$_str,(_$_str_$_2 - _$_str)
_$_str:
        /*0000*/ 	.byte	0x5f, 0x5f, 0x43, 0x55, 0x44, 0x41, 0x5f, 0x46, 0x54, 0x5a, 0x00
	.type		_$_str_$_2,@object
	.size		_$_str_$_2,(.L_1 - _$_str_$_2)
_$_str_$_2:
        /*000b*/ 	.byte	0x5f, 0x5f, 0x43, 0x55, 0x44, 0x41, 0x5f, 0x50, 0x52, 0x45, 0x43, 0x5f, 0x53, 0x51, 0x52, 0x54
        /*001b*/ 	.byte	0x00
.L_1:


//--------------------- .nv.constant0.triton_poi_fused__native_batch_norm_legit_no_training_relu_17 --------------------------
	.section	.nv.constant0.triton_poi_fused__native_batch_norm_legit_no_training_relu_17,"a",@progbits
	.sectionflags	@""
	.align	4
.nv.constant0.triton_poi_fused__native_batch_norm_legit_no_training_relu_17:
	.zero		580
